//
// Generated by NVIDIA NVVM Compiler
//
// Compiler Build ID: CL-36424714
// Cuda compilation tools, release 13.0, V13.0.88
// Based on NVVM 20.0.0
//

.version 9.0
.target sm_100
.address_size 64

	// .globl	_Z17ele_wise_subtractPiS_S_i

.visible .entry _Z17ele_wise_subtractPiS_S_i(
	.param .u64 .ptr .align 1 _Z17ele_wise_subtractPiS_S_i_param_0,
	.param .u64 .ptr .align 1 _Z17ele_wise_subtractPiS_S_i_param_1,
	.param .u64 .ptr .align 1 _Z17ele_wise_subtractPiS_S_i_param_2,
	.param .u32 _Z17ele_wise_subtractPiS_S_i_param_3
)
{
	.reg .pred 	%p<2>;
	.reg .b32 	%r<9>;
	.reg .b64 	%rd<11>;

	ld.param.u64 	%rd1, [_Z17ele_wise_subtractPiS_S_i_param_0];
	ld.param.u64 	%rd2, [_Z17ele_wise_subtractPiS_S_i_param_1];
	ld.param.u64 	%rd3, [_Z17ele_wise_subtractPiS_S_i_param_2];
	ld.param.u32 	%r2, [_Z17ele_wise_subtractPiS_S_i_param_3];
	mov.u32 	%r3, %ctaid.x;
	mov.u32 	%r4, %ntid.x;
	mov.u32 	%r5, %tid.x;
	mad.lo.s32 	%r1, %r3, %r4, %r5;
	setp.ge.s32 	%p1, %r1, %r2;
	@%p1 bra 	$L__BB0_2;
	cvta.to.global.u64 	%rd4, %rd1;
	cvta.to.global.u64 	%rd5, %rd2;
	cvta.to.global.u64 	%rd6, %rd3;
	mul.wide.s32 	%rd7, %r1, 4;
	add.s64 	%rd8, %rd4, %rd7;
	ld.global.u32 	%r6, [%rd8];
	add.s64 	%rd9, %rd5, %rd7;
	ld.global.u32 	%r7, [%rd9];
	sub.s32 	%r8, %r6, %r7;
	add.s64 	%rd10, %rd6, %rd7;
	st.global.u32 	[%rd10], %r8;
$L__BB0_2:
	ret;

}


// ===== COMPILED SASS (sm_100) =====

	.target	sm_100

	.elftype	@"ET_EXEC"


//--------------------- .note.nv.tkinfo           --------------------------
	.section	.note.nv.tkinfo,"",@"SHT_NOTE"
	.sectionflags	@"SHF_NOTE_NV_TKINFO"
	.tkinfo
        /*0018*/ 	.word	0x00000002
        /*0030*/ 	.string	""
        /*0030*/ 	.string	"ptxas"
        /*0030*/ 	.string	"Cuda compilation tools, release 13.0, V13.0.88"
        /*0030*/ 	.string	"Build cuda_13.0.r13.0/compiler.36424714_0"
        /*0030*/ 	.string	"-arch sm_100 -m 64 "



//--------------------- .note.nv.cuinfo           --------------------------
	.section	.note.nv.cuinfo,"",@"SHT_NOTE"
	.sectionflags	@"SHF_NOTE_NV_CUINFO"
        /*0018*/ 	.short	0x0002
        /*001a*/ 	.short	0x0064
        /*001c*/ 	.short	0x0082
	.zero		2


//--------------------- .nv.info                  --------------------------
	.section	.nv.info,"",@"SHT_CUDA_INFO"
	.align	4


	//----- nvinfo : EIATTR_REGCOUNT
	.align		4
        /*0000*/ 	.byte	0x04, 0x2f
        /*0002*/ 	.short	(.L_1 - .L_0)
	.align		4
.L_0:
        /*0004*/ 	.word	index@(_Z17ele_wise_subtractPiS_S_i)
        /*0008*/ 	.word	0x0000000c


	//----- nvinfo : EIATTR_FRAME_SIZE
	.align		4
.L_1:
        /*000c*/ 	.byte	0x04, 0x11
        /*000e*/ 	.short	(.L_3 - .L_2)
	.align		4
.L_2:
        /*0010*/ 	.word	index@(_Z17ele_wise_subtractPiS_S_i)
        /*0014*/ 	.word	0x00000000


	//----- nvinfo : EIATTR_MIN_STACK_SIZE
	.align		4
.L_3:
        /*0018*/ 	.byte	0x04, 0x12
        /*001a*/ 	.short	(.L_5 - .L_4)
	.align		4
.L_4:
        /*001c*/ 	.word	index@(_Z17ele_wise_subtractPiS_S_i)
        /*0020*/ 	.word	0x00000000
.L_5:


//--------------------- .nv.compat                --------------------------
	.section	.nv.compat,"",@"SHT_CUDA_COMPAT_INFO"
	.align	4
        /*0000*/ 	.byte	0x02, 0x09, 0x00, 0x00, 0x02, 0x02, 0x01, 0x00, 0x02, 0x05, 0x05, 0x00, 0x03, 0x07, 0x01, 0x01
        /*0010*/ 	.byte	0x02, 0x03, 0x00, 0x00, 0x02, 0x06, 0x01, 0x00, 0x04, 0x0b, 0x08, 0x00, 0x09, 0x00, 0x00, 0x00
        /*0020*/ 	.byte	0x00, 0x00, 0x00, 0x00


//--------------------- .nv.info._Z17ele_wise_subtractPiS_S_i --------------------------
	.section	.nv.info._Z17ele_wise_subtractPiS_S_i,"",@"SHT_CUDA_INFO"
	.sectionflags	@""
	.align	4


	//----- nvinfo : EIATTR_CUDA_API_VERSION
	.align		4
        /*0000*/ 	.byte	0x04, 0x37
        /*0002*/ 	.short	(.L_7 - .L_6)
.L_6:
        /*0004*/ 	.word	0x00000082


	//----- nvinfo : EIATTR_KPARAM_INFO
	.align		4
.L_7:
        /*0008*/ 	.byte	0x04, 0x17
        /*000a*/ 	.short	(.L_9 - .L_8)
.L_8:
        /*000c*/ 	.word	0x00000000
        /*0010*/ 	.short	0x0003
        /*0012*/ 	.short	0x0018
        /*0014*/ 	.byte	0x00, 0xf0, 0x11, 0x00


	//----- nvinfo : EIATTR_KPARAM_INFO
	.align		4
.L_9:
        /*0018*/ 	.byte	0x04, 0x17
        /*001a*/ 	.short	(.L_11 - .L_10)
.L_10:
        /*001c*/ 	.word	0x00000000
        /*0020*/ 	.short	0x0002
        /*0022*/ 	.short	0x0010
        /*0024*/ 	.byte	0x00, 0xf5, 0x21, 0x00


	//----- nvinfo : EIATTR_KPARAM_INFO
	.align		4
.L_11:
        /*0028*/ 	.byte	0x04, 0x17
        /*002a*/ 	.short	(.L_13 - .L_12)
.L_12:
        /*002c*/ 	.word	0x00000000
        /*0030*/ 	.short	0x0001
        /*0032*/ 	.short	0x0008
        /*0034*/ 	.byte	0x00, 0xf5, 0x21, 0x00


	//----- nvinfo : EIATTR_KPARAM_INFO
	.align		4
.L_13:
        /*0038*/ 	.byte	0x04, 0x17
        /*003a*/ 	.short	(.L_15 - .L_14)
.L_14:
        /*003c*/ 	.word	0x00000000
        /*0040*/ 	.short	0x0000
        /*0042*/ 	.short	0x0000
        /*0044*/ 	.byte	0x00, 0xf5, 0x21, 0x00


	//----- nvinfo : EIATTR_SPARSE_MMA_MASK
	.align		4
.L_15:
        /*0048*/ 	.byte	0x03, 0x50
        /*004a*/ 	.short	0x0000


	//----- nvinfo : EIATTR_MAXREG_COUNT
	.align		4
        /*004c*/ 	.byte	0x03, 0x1b
        /*004e*/ 	.short	0x00ff


	//----- nvinfo : EIATTR_MERCURY_ISA_VERSION
	.align		4
        /*0050*/ 	.byte	0x03, 0x5f
        /*0052*/ 	.short	0x0101


	//----- nvinfo : EIATTR_VRC_CTA_INIT_COUNT
	.align		4
        /*0054*/ 	.byte	0x02, 0x4a
	.zero		1
	.zero		1


	//----- nvinfo : EIATTR_EXIT_INSTR_OFFSETS
	.align		4
        /*0058*/ 	.byte	0x04, 0x1c
        /*005a*/ 	.short	(.L_17 - .L_16)


	//   ....[0]....
.L_16:
        /*005c*/ 	.word	0x00000070


	//   ....[1]....
        /*0060*/ 	.word	0x00000130


	//----- nvinfo : EIATTR_CBANK_PARAM_SIZE
	.align		4
.L_17:
        /*0064*/ 	.byte	0x03, 0x19
        /*0066*/ 	.short	0x001c


	//----- nvinfo : EIATTR_PARAM_CBANK
	.align		4
        /*0068*/ 	.byte	0x04, 0x0a
        /*006a*/ 	.short	(.L_19 - .L_18)
	.align		4
.L_18:
        /*006c*/ 	.word	index@(.nv.constant0._Z17ele_wise_subtractPiS_S_i)
        /*0070*/ 	.short	0x0380
        /*0072*/ 	.short	0x001c


	//----- nvinfo : EIATTR_SW_WAR
	.align		4
.L_19:
        /*0074*/ 	.byte	0x04, 0x36
        /*0076*/ 	.short	(.L_21 - .L_20)
.L_20:
        /*0078*/ 	.word	0x00000008
.L_21:


//--------------------- .nv.callgraph             --------------------------
	.section	.nv.callgraph,"",@"SHT_CUDA_CALLGRAPH"
	.align	4
	.sectionentsize	8
	.align		4
        /*0000*/ 	.word	0x00000000
	.align		4
        /*0004*/ 	.word	0xffffffff
	.align		4
        /*0008*/ 	.word	0x00000000
	.align		4
        /*000c*/ 	.word	0xfffffffe
	.align		4
        /*0010*/ 	.word	0x00000000
	.align		4
        /*0014*/ 	.word	0xfffffffd
	.align		4
        /*0018*/ 	.word	0x00000000
	.align		4
        /*001c*/ 	.word	0xfffffffc


//--------------------- .text._Z17ele_wise_subtractPiS_S_i --------------------------
	.section	.text._Z17ele_wise_subtractPiS_S_i,"ax",@progbits
	.align	128
        .global         _Z17ele_wise_subtractPiS_S_i
        .type           _Z17ele_wise_subtractPiS_S_i,@function
        .size           _Z17ele_wise_subtractPiS_S_i,(.L_x_1 - _Z17ele_wise_subtractPiS_S_i)
        .other          _Z17ele_wise_subtractPiS_S_i,@"STO_CUDA_ENTRY STV_DEFAULT"
_Z17ele_wise_subtractPiS_S_i:
.text._Z17ele_wise_subtractPiS_S_i:
[----:B------:R-:W-:Y:S01]  /*0000*/  LDC R1, c[0x0][0x37c] ;  /* 0x0000df00ff017b82 */ /* 0x000fe20000000800 */
[----:B------:R-:W0:Y:S07]  /*0010*/  S2R R0, SR_TID.X ;  /* 0x0000000000007919 */ /* 0x000e2e0000002100 */
[----:B------:R-:W0:Y:S01]  /*0020*/  S2UR UR4, SR_CTAID.X ;  /* 0x00000000000479c3 */ /* 0x000e220000002500 */
[----:B------:R-:W1:Y:S07]  /*0030*/  LDCU UR5, c[0x0][0x398] ;  /* 0x00007300ff0577ac */ /* 0x000e6e0008000800 */
[----:B------:R-:W0:Y:S02]  /*0040*/  LDC R9, c[0x0][0x360] ;  /* 0x0000d800ff097b82 */ /* 0x000e240000000800 */
[----:B0-----:R-:W-:-:S05]  /*0050*/  IMAD R9, R9, UR4, R0 ;  /* 0x0000000409097c24 */ /* 0x001fca000f8e0200 */
[----:B-1----:R-:W-:-:S13]  /*0060*/  ISETP.GE.AND P0, PT, R9, UR5, PT ;  /* 0x0000000509007c0c */ /* 0x002fda000bf06270 */
[----:B------:R-:W-:Y:S05]  /*0070*/  @P0 EXIT ;  /* 0x000000000000094d */ /* 0x000fea0003800000 */
[----:B------:R-:W0:Y:S01]  /*0080*/  LDC.64 R2, c[0x0][0x380] ;  /* 0x0000e000ff027b82 */ /* 0x000e220000000a00 */
[----:B------:R-:W1:Y:S07]  /*0090*/  LDCU.64 UR4, c[0x0][0x358] ;  /* 0x00006b00ff0477ac */ /* 0x000e6e0008000a00 */
[----:B------:R-:W2:Y:S08]  /*00a0*/  LDC.64 R4, c[0x0][0x388] ;  /* 0x0000e200ff047b82 */ /* 0x000eb00000000a00 */
[----:B------:R-:W3:Y:S01]  /*00b0*/  LDC.64 R6, c[0x0][0x390] ;  /* 0x0000e400ff067b82 */ /* 0x000ee20000000a00 */
[----:B0-----:R-:W-:-:S06]  /*00c0*/  IMAD.WIDE R2, R9, 0x4, R2 ;  /* 0x0000000409027825 */ /* 0x001fcc00078e0202 */
[----:B-1----:R-:W4:Y:S01]  /*00d0*/  LDG.E R2, desc[UR4][R2.64] ;  /* 0x0000000402027981 */ /* 0x002f22000c1e1900 */
[----:B--2---:R-:W-:-:S06]  /*00e0*/  IMAD.WIDE R4, R9, 0x4, R4 ;  /* 0x0000000409047825 */ /* 0x004fcc00078e0204 */
[----:B------:R-:W4:Y:S01]  /*00f0*/  LDG.E R5, desc[UR4][R4.64] ;  /* 0x0000000404057981 */ /* 0x000f22000c1e1900 */
[----:B---3--:R-:W-:Y:S01]  /*0100*/  IMAD.WIDE R6, R9, 0x4, R6 ;  /* 0x0000000409067825 */ /* 0x008fe200078e0206 */
[----:B----4-:R-:W-:-:S05]  /*0110*/  IADD3 R9, PT, PT, R2, -R5, RZ ;  /* 0x8000000502097210 */ /* 0x010fca0007ffe0ff */
[----:B------:R-:W-:Y:S01]  /*0120*/  STG.E desc[UR4][R6.64], R9 ;  /* 0x0000000906007986 */ /* 0x000fe2000c101904 */
[----:B------:R-:W-:Y:S05]  /*0130*/  EXIT ;  /* 0x000000000000794d */ /* 0x000fea0003800000 */
.L_x_0:
[----:B------:R-:W-:-:S00]  /*0140*/  BRA `(.L_x_0) ;  /* 0xfffffffc00fc7947 */ /* 0x000fc0000383ffff */
[----:B------:R-:W-:-:S00]  /*0150*/  NOP ;  /* 0x0000000000007918 */ /* 0x000fc00000000000 */
        /* <DEDUP_REMOVED lines=10> */
.L_x_1:


//--------------------- .nv.shared.reserved.0     --------------------------
	.section	.nv.shared.reserved.0,"aw",@nobits
	.weak		__nv_reservedSMEM_offset_0_alias
	.size		__nv_reservedSMEM_offset_0_alias, 0, 64
	.other		__nv_reservedSMEM_offset_0_alias,@"STO_CUDA_RESERVED_SHARED STV_DEFAULT"
__nv_reservedSMEM_offset_0_alias:
	.zero		0
	.zero		64


//--------------------- .nv.constant0._Z17ele_wise_subtractPiS_S_i --------------------------
	.section	.nv.constant0._Z17ele_wise_subtractPiS_S_i,"a",@progbits
	.sectionflags	@""
	.align	4
.nv.constant0._Z17ele_wise_subtractPiS_S_i:
	.zero		924


//--------------------- SYMBOLS --------------------------

	.type		.nv.reservedSmem.offset0,@object
	.size		.nv.reservedSmem.offset0,0x4
